//
// Generated by NVIDIA NVVM Compiler
//
// Compiler Build ID: CL-36424714
// Cuda compilation tools, release 13.0, V13.0.88
// Based on NVVM 20.0.0
//

.version 9.0
.target sm_100
.address_size 64

	// .globl	_Z10prefix_sumPfS_i
// _ZZ10prefix_sumPfS_iE4tile has been demoted

.visible .entry _Z10prefix_sumPfS_i(
	.param .u64 .ptr .align 1 _Z10prefix_sumPfS_i_param_0,
	.param .u64 .ptr .align 1 _Z10prefix_sumPfS_i_param_1,
	.param .u32 _Z10prefix_sumPfS_i_param_2
)
{
	.reg .pred 	%p<9>;
	.reg .b32 	%r<34>;
	.reg .b32 	%f<12>;
	.reg .b64 	%rd<9>;
	// demoted variable
	.shared .align 4 .b8 _ZZ10prefix_sumPfS_iE4tile[1024];
	ld.param.u64 	%rd1, [_Z10prefix_sumPfS_i_param_0];
	ld.param.u64 	%rd2, [_Z10prefix_sumPfS_i_param_1];
	ld.param.u32 	%r11, [_Z10prefix_sumPfS_i_param_2];
	mov.u32 	%r1, %tid.x;
	mov.u32 	%r12, %ctaid.x;
	mov.u32 	%r33, %ntid.x;
	mad.lo.s32 	%r3, %r12, %r33, %r1;
	setp.ge.s32 	%p1, %r3, %r11;
	mov.f32 	%f11, 0f00000000;
	@%p1 bra 	$L__BB0_2;
	cvta.to.global.u64 	%rd3, %rd1;
	mul.wide.s32 	%rd4, %r3, 4;
	add.s64 	%rd5, %rd3, %rd4;
	ld.global.f32 	%f11, [%rd5];
$L__BB0_2:
	shl.b32 	%r13, %r1, 2;
	mov.u32 	%r14, _ZZ10prefix_sumPfS_iE4tile;
	add.s32 	%r4, %r14, %r13;
	st.shared.f32 	[%r4], %f11;
	bar.sync 	0;
	setp.lt.u32 	%p2, %r33, 2;
	@%p2 bra 	$L__BB0_7;
	add.s32 	%r5, %r1, 1;
	mov.b32 	%r32, 1;
$L__BB0_4:
	shl.b32 	%r7, %r32, 1;
	add.s32 	%r16, %r7, -1;
	and.b32  	%r17, %r16, %r5;
	setp.ne.s32 	%p3, %r17, 0;
	@%p3 bra 	$L__BB0_6;
	sub.s32 	%r18, %r1, %r32;
	shl.b32 	%r19, %r18, 2;
	add.s32 	%r21, %r14, %r19;
	ld.shared.f32 	%f4, [%r21];
	ld.shared.f32 	%f5, [%r4];
	add.f32 	%f6, %f4, %f5;
	st.shared.f32 	[%r4], %f6;
$L__BB0_6:
	bar.sync 	0;
	setp.lt.u32 	%p4, %r7, %r33;
	mov.u32 	%r32, %r7;
	@%p4 bra 	$L__BB0_4;
$L__BB0_7:
	shl.b32 	%r22, %r33, 2;
	add.s32 	%r24, %r14, %r22;
	mov.b32 	%r25, 0;
	st.shared.u32 	[%r24+-4], %r25;
	bar.sync 	0;
	setp.lt.u32 	%p5, %r33, 2;
	@%p5 bra 	$L__BB0_12;
	add.s32 	%r8, %r1, 1;
$L__BB0_9:
	shr.u32 	%r10, %r33, 1;
	and.b32  	%r26, %r33, 2046;
	rem.u32 	%r27, %r8, %r26;
	setp.ne.s32 	%p6, %r27, 0;
	@%p6 bra 	$L__BB0_11;
	sub.s32 	%r28, %r1, %r10;
	shl.b32 	%r29, %r28, 2;
	add.s32 	%r31, %r14, %r29;
	ld.shared.f32 	%f7, [%r31];
	ld.shared.f32 	%f8, [%r4];
	st.shared.f32 	[%r31], %f8;
	add.f32 	%f9, %f7, %f8;
	st.shared.f32 	[%r4], %f9;
$L__BB0_11:
	bar.sync 	0;
	setp.gt.u32 	%p7, %r33, 3;
	mov.u32 	%r33, %r10;
	@%p7 bra 	$L__BB0_9;
$L__BB0_12:
	setp.ge.s32 	%p8, %r3, %r11;
	@%p8 bra 	$L__BB0_14;
	ld.shared.f32 	%f10, [%r4];
	cvta.to.global.u64 	%rd6, %rd2;
	mul.wide.s32 	%rd7, %r3, 4;
	add.s64 	%rd8, %rd6, %rd7;
	st.global.f32 	[%rd8], %f10;
$L__BB0_14:
	ret;

}


// ===== COMPILED SASS (sm_100) =====

	.target	sm_100

	.elftype	@"ET_EXEC"


//--------------------- .note.nv.tkinfo           --------------------------
	.section	.note.nv.tkinfo,"",@"SHT_NOTE"
	.sectionflags	@"SHF_NOTE_NV_TKINFO"
	.tkinfo
        /*0018*/ 	.word	0x00000002
        /*0030*/ 	.string	""
        /*0030*/ 	.string	"ptxas"
        /*0030*/ 	.string	"Cuda compilation tools, release 13.0, V13.0.88"
        /*0030*/ 	.string	"Build cuda_13.0.r13.0/compiler.36424714_0"
        /*0030*/ 	.string	"-arch sm_100 -m 64 "



//--------------------- .note.nv.cuinfo           --------------------------
	.section	.note.nv.cuinfo,"",@"SHT_NOTE"
	.sectionflags	@"SHF_NOTE_NV_CUINFO"
        /*0018*/ 	.short	0x0002
        /*001a*/ 	.short	0x0064
        /*001c*/ 	.short	0x0082
	.zero		2


//--------------------- .nv.info                  --------------------------
	.section	.nv.info,"",@"SHT_CUDA_INFO"
	.align	4


	//----- nvinfo : EIATTR_REGCOUNT
	.align		4
        /*0000*/ 	.byte	0x04, 0x2f
        /*0002*/ 	.short	(.L_1 - .L_0)
	.align		4
.L_0:
        /*0004*/ 	.word	index@(_Z10prefix_sumPfS_i)
        /*0008*/ 	.word	0x0000000e


	//----- nvinfo : EIATTR_FRAME_SIZE
	.align		4
.L_1:
        /*000c*/ 	.byte	0x04, 0x11
        /*000e*/ 	.short	(.L_3 - .L_2)
	.align		4
.L_2:
        /*0010*/ 	.word	index@(_Z10prefix_sumPfS_i)
        /*0014*/ 	.word	0x00000000


	//----- nvinfo : EIATTR_MIN_STACK_SIZE
	.align		4
.L_3:
        /*0018*/ 	.byte	0x04, 0x12
        /*001a*/ 	.short	(.L_5 - .L_4)
	.align		4
.L_4:
        /*001c*/ 	.word	index@(_Z10prefix_sumPfS_i)
        /*0020*/ 	.word	0x00000000
.L_5:


//--------------------- .nv.compat                --------------------------
	.section	.nv.compat,"",@"SHT_CUDA_COMPAT_INFO"
	.align	4
        /*0000*/ 	.byte	0x02, 0x09, 0x00, 0x00, 0x02, 0x02, 0x01, 0x00, 0x02, 0x05, 0x05, 0x00, 0x03, 0x07, 0x01, 0x01
        /*0010*/ 	.byte	0x02, 0x03, 0x00, 0x00, 0x02, 0x06, 0x01, 0x00, 0x04, 0x0b, 0x08, 0x00, 0x09, 0x00, 0x00, 0x00
        /*0020*/ 	.byte	0x00, 0x00, 0x00, 0x00


//--------------------- .nv.info._Z10prefix_sumPfS_i --------------------------
	.section	.nv.info._Z10prefix_sumPfS_i,"",@"SHT_CUDA_INFO"
	.sectionflags	@""
	.align	4


	//----- nvinfo : EIATTR_CUDA_API_VERSION
	.align		4
        /*0000*/ 	.byte	0x04, 0x37
        /*0002*/ 	.short	(.L_7 - .L_6)
.L_6:
        /*0004*/ 	.word	0x00000082


	//----- nvinfo : EIATTR_KPARAM_INFO
	.align		4
.L_7:
        /*0008*/ 	.byte	0x04, 0x17
        /*000a*/ 	.short	(.L_9 - .L_8)
.L_8:
        /*000c*/ 	.word	0x00000000
        /*0010*/ 	.short	0x0002
        /*0012*/ 	.short	0x0010
        /*0014*/ 	.byte	0x00, 0xf0, 0x11, 0x00


	//----- nvinfo : EIATTR_KPARAM_INFO
	.align		4
.L_9:
        /*0018*/ 	.byte	0x04, 0x17
        /*001a*/ 	.short	(.L_11 - .L_10)
.L_10:
        /*001c*/ 	.word	0x00000000
        /*0020*/ 	.short	0x0001
        /*0022*/ 	.short	0x0008
        /*0024*/ 	.byte	0x00, 0xf5, 0x21, 0x00


	//----- nvinfo : EIATTR_KPARAM_INFO
	.align		4
.L_11:
        /*0028*/ 	.byte	0x04, 0x17
        /*002a*/ 	.short	(.L_13 - .L_12)
.L_12:
        /*002c*/ 	.word	0x00000000
        /*0030*/ 	.short	0x0000
        /*0032*/ 	.short	0x0000
        /*0034*/ 	.byte	0x00, 0xf5, 0x21, 0x00


	//----- nvinfo : EIATTR_SPARSE_MMA_MASK
	.align		4
.L_13:
        /*0038*/ 	.byte	0x03, 0x50
        /*003a*/ 	.short	0x0000


	//----- nvinfo : EIATTR_MAXREG_COUNT
	.align		4
        /*003c*/ 	.byte	0x03, 0x1b
        /*003e*/ 	.short	0x00ff


	//----- nvinfo : EIATTR_NUM_BARRIERS
	.align		4
        /*0040*/ 	.byte	0x02, 0x4c
        /*0042*/ 	.byte	0x01
	.zero		1


	//----- nvinfo : EIATTR_MERCURY_ISA_VERSION
	.align		4
        /*0044*/ 	.byte	0x03, 0x5f
        /*0046*/ 	.short	0x0101


	//----- nvinfo : EIATTR_VRC_CTA_INIT_COUNT
	.align		4
        /*0048*/ 	.byte	0x02, 0x4a
	.zero		1
	.zero		1


	//----- nvinfo : EIATTR_EXIT_INSTR_OFFSETS
	.align		4
        /*004c*/ 	.byte	0x04, 0x1c
        /*004e*/ 	.short	(.L_15 - .L_14)


	//   ....[0]....
.L_14:
        /*0050*/ 	.word	0x00000490


	//   ....[1]....
        /*0054*/ 	.word	0x000004e0


	//----- nvinfo : EIATTR_CBANK_PARAM_SIZE
	.align		4
.L_15:
        /*0058*/ 	.byte	0x03, 0x19
        /*005a*/ 	.short	0x0014


	//----- nvinfo : EIATTR_PARAM_CBANK
	.align		4
        /*005c*/ 	.byte	0x04, 0x0a
        /*005e*/ 	.short	(.L_17 - .L_16)
	.align		4
.L_16:
        /*0060*/ 	.word	index@(.nv.constant0._Z10prefix_sumPfS_i)
        /*0064*/ 	.short	0x0380
        /*0066*/ 	.short	0x0014


	//----- nvinfo : EIATTR_SW_WAR
	.align		4
.L_17:
        /*0068*/ 	.byte	0x04, 0x36
        /*006a*/ 	.short	(.L_19 - .L_18)
.L_18:
        /*006c*/ 	.word	0x00000008
.L_19:


//--------------------- .nv.callgraph             --------------------------
	.section	.nv.callgraph,"",@"SHT_CUDA_CALLGRAPH"
	.align	4
	.sectionentsize	8
	.align		4
        /*0000*/ 	.word	0x00000000
	.align		4
        /*0004*/ 	.word	0xffffffff
	.align		4
        /*0008*/ 	.word	0x00000000
	.align		4
        /*000c*/ 	.word	0xfffffffe
	.align		4
        /*0010*/ 	.word	0x00000000
	.align		4
        /*0014*/ 	.word	0xfffffffd
	.align		4
        /*0018*/ 	.word	0x00000000
	.align		4
        /*001c*/ 	.word	0xfffffffc


//--------------------- .text._Z10prefix_sumPfS_i --------------------------
	.section	.text._Z10prefix_sumPfS_i,"ax",@progbits
	.align	128
        .global         _Z10prefix_sumPfS_i
        .type           _Z10prefix_sumPfS_i,@function
        .size           _Z10prefix_sumPfS_i,(.L_x_5 - _Z10prefix_sumPfS_i)
        .other          _Z10prefix_sumPfS_i,@"STO_CUDA_ENTRY STV_DEFAULT"
_Z10prefix_sumPfS_i:
.text._Z10prefix_sumPfS_i:
[----:B------:R-:W-:Y:S01]  /*0000*/  LDC R1, c[0x0][0x37c] ;  /* 0x0000df00ff017b82 */ /* 0x000fe20000000800 */
[----:B------:R-:W0:Y:S07]  /*0010*/  S2R R2, SR_TID.X ;  /* 0x0000000000027919 */ /* 0x000e2e0000002100 */
[----:B------:R-:W0:Y:S01]  /*0020*/  S2UR UR4, SR_CTAID.X ;  /* 0x00000000000479c3 */ /* 0x000e220000002500 */
[----:B------:R-:W1:Y:S01]  /*0030*/  LDCU UR5, c[0x0][0x390] ;  /* 0x00007200ff0577ac */ /* 0x000e620008000800 */
[----:B------:R-:W-:Y:S01]  /*0040*/  IMAD.MOV.U32 R9, RZ, RZ, RZ ;  /* 0x000000ffff097224 */ /* 0x000fe200078e00ff */
[----:B------:R-:W2:Y:S05]  /*0050*/  LDCU.64 UR8, c[0x0][0x358] ;  /* 0x00006b00ff0877ac */ /* 0x000eaa0008000a00 */
[----:B------:R-:W0:Y:S02]  /*0060*/  LDC R3, c[0x0][0x360] ;  /* 0x0000d800ff037b82 */ /* 0x000e240000000800 */
[----:B0-----:R-:W-:-:S05]  /*0070*/  IMAD R0, R3, UR4, R2 ;  /* 0x0000000403007c24 */ /* 0x001fca000f8e0202 */
[----:B-1----:R-:W-:-:S13]  /*0080*/  ISETP.GE.AND P0, PT, R0, UR5, PT ;  /* 0x0000000500007c0c */ /* 0x002fda000bf06270 */
[----:B------:R-:W0:Y:S02]  /*0090*/  @!P0 LDC.64 R6, c[0x0][0x380] ;  /* 0x0000e000ff068b82 */ /* 0x000e240000000a00 */
[----:B0-----:R-:W-:-:S05]  /*00a0*/  @!P0 IMAD.WIDE R6, R0, 0x4, R6 ;  /* 0x0000000400068825 */ /* 0x001fca00078e0206 */
[----:B--2---:R-:W2:Y:S01]  /*00b0*/  @!P0 LDG.E R9, desc[UR8][R6.64] ;  /* 0x0000000806098981 */ /* 0x004ea2000c1e1900 */
[----:B------:R-:W-:Y:S02]  /*00c0*/  MOV R5, 0x400 ;  /* 0x0000040000057802 */ /* 0x000fe40000000f00 */
[C---:B------:R-:W-:Y:S01]  /*00d0*/  ISETP.GE.U32.AND P1, PT, R3.reuse, 0x2, PT ;  /* 0x000000020300780c */ /* 0x040fe20003f26070 */
[----:B------:R-:W0:Y:S01]  /*00e0*/  S2R R4, SR_CgaCtaId ;  /* 0x0000000000047919 */ /* 0x000e220000008800 */
[----:B------:R-:W-:Y:S02]  /*00f0*/  ISETP.GE.U32.AND P0, PT, R3, 0x2, PT ;  /* 0x000000020300780c */ /* 0x000fe40003f06070 */
[----:B0-----:R-:W-:-:S04]  /*0100*/  LEA R5, R4, R5, 0x18 ;  /* 0x0000000504057211 */ /* 0x001fc800078ec0ff */
[----:B------:R-:W-:Y:S01]  /*0110*/  LEA R8, R3, R5, 0x2 ;  /* 0x0000000503087211 */ /* 0x000fe200078e10ff */
[----:B------:R-:W-:-:S05]  /*0120*/  IMAD R4, R2, 0x4, R5 ;  /* 0x0000000402047824 */ /* 0x000fca00078e0205 */
[----:B--2---:R0:W-:Y:S01]  /*0130*/  STS [R4], R9 ;  /* 0x0000000904007388 */ /* 0x0041e20000000800 */
[----:B------:R-:W-:Y:S06]  /*0140*/  BAR.SYNC.DEFER_BLOCKING 0x0 ;  /* 0x0000000000007b1d */ /* 0x000fec0000010000 */
[----:B------:R-:W-:Y:S05]  /*0150*/  @!P1 BRA `(.L_x_0) ;  /* 0x00000000003c9947 */ /* 0x000fea0003800000 */
[----:B0-----:R-:W-:Y:S01]  /*0160*/  VIADD R9, R2, 0x1 ;  /* 0x0000000102097836 */ /* 0x001fe20000000000 */
[----:B------:R-:W-:-:S06]  /*0170*/  UMOV UR4, 0x1 ;  /* 0x0000000100047882 */ /* 0x000fcc0000000000 */
.L_x_1:
[----:B------:R-:W-:-:S04]  /*0180*/  USHF.L.U32 UR5, UR4, 0x1, URZ ;  /* 0x0000000104057899 */ /* 0x000fc800080006ff */
[----:B------:R-:W-:-:S06]  /*0190*/  UIADD3 UR6, UPT, UPT, UR5, -0x1, URZ ;  /* 0xffffffff05067890 */ /* 0x000fcc000fffe0ff */
[----:B------:R-:W-:-:S13]  /*01a0*/  LOP3.LUT P1, RZ, R9, UR6, RZ, 0xc0, !PT ;  /* 0x0000000609ff7c12 */ /* 0x000fda000f82c0ff */
[----:B------:R-:W-:Y:S01]  /*01b0*/  @!P1 VIADD R6, R2, -UR4 ;  /* 0x8000000402069c36 */ /* 0x000fe20008000000 */
[----:B------:R-:W-:Y:S01]  /*01c0*/  @!P1 LDS R7, [R4] ;  /* 0x0000000004079984 */ /* 0x000fe20000000800 */
[----:B------:R-:W-:-:S03]  /*01d0*/  UMOV UR4, UR5 ;  /* 0x0000000500047c82 */ /* 0x000fc60008000000 */
[----:B------:R-:W-:-:S06]  /*01e0*/  @!P1 LEA R6, R6, R5, 0x2 ;  /* 0x0000000506069211 */ /* 0x000fcc00078e10ff */
[----:B------:R-:W0:Y:S02]  /*01f0*/  @!P1 LDS R6, [R6] ;  /* 0x0000000006069984 */ /* 0x000e240000000800 */
[----:B0-----:R-:W-:-:S05]  /*0200*/  @!P1 FADD R7, R6, R7 ;  /* 0x0000000706079221 */ /* 0x001fca0000000000 */
[----:B------:R1:W-:Y:S01]  /*0210*/  @!P1 STS [R4], R7 ;  /* 0x0000000704009388 */ /* 0x0003e20000000800 */
[----:B------:R-:W-:Y:S01]  /*0220*/  BAR.SYNC.DEFER_BLOCKING 0x0 ;  /* 0x0000000000007b1d */ /* 0x000fe20000010000 */
[----:B------:R-:W-:-:S13]  /*0230*/  ISETP.LE.U32.AND P1, PT, R3, UR5, PT ;  /* 0x0000000503007c0c */ /* 0x000fda000bf23070 */
[----:B-1----:R-:W-:Y:S05]  /*0240*/  @!P1 BRA `(.L_x_1) ;  /* 0xfffffffc00cc9947 */ /* 0x002fea000383ffff */
.L_x_0:
[----:B------:R1:W-:Y:S01]  /*0250*/  STS [R8+-0x4], RZ ;  /* 0xfffffcff08007388 */ /* 0x0003e20000000800 */
[----:B------:R-:W-:Y:S06]  /*0260*/  BAR.SYNC.DEFER_BLOCKING 0x0 ;  /* 0x0000000000007b1d */ /* 0x000fec0000010000 */
[----:B------:R-:W-:Y:S05]  /*0270*/  @!P0 BRA `(.L_x_2) ;  /* 0x00000000007c8947 */ /* 0x000fea0003800000 */
[----:B------:R-:W-:-:S07]  /*0280*/  VIADD R10, R2, 0x1 ;  /* 0x00000001020a7836 */ /* 0x000fce0000000000 */
.L_x_3:
[----:B-1----:R-:W-:-:S04]  /*0290*/  LOP3.LUT P0, R8, R3, 0x7fe, RZ, 0xc0, !PT ;  /* 0x000007fe03087812 */ /* 0x002fc8000780c0ff */
[----:B0-----:R-:W0:Y:S01]  /*02a0*/  I2F.U32.RP R9, R8 ;  /* 0x0000000800097306 */ /* 0x001e220000209000 */
[----:B------:R-:W-:-:S07]  /*02b0*/  IADD3 R11, PT, PT, RZ, -R8, RZ ;  /* 0x80000008ff0b7210 */ /* 0x000fce0007ffe0ff */
[----:B0-----:R-:W0:Y:S02]  /*02c0*/  MUFU.RCP R9, R9 ;  /* 0x0000000900097308 */ /* 0x001e240000001000 */
[----:B0-----:R-:W-:Y:S01]  /*02d0*/  VIADD R6, R9, 0xffffffe ;  /* 0x0ffffffe09067836 */ /* 0x001fe20000000000 */
[----:B------:R-:W-:-:S05]  /*02e0*/  SHF.R.U32.HI R9, RZ, 0x1, R3 ;  /* 0x00000001ff097819 */ /* 0x000fca0000011603 */
[----:B------:R0:W1:Y:S02]  /*02f0*/  F2I.FTZ.U32.TRUNC.NTZ R7, R6 ;  /* 0x0000000600077305 */ /* 0x000064000021f000 */
[----:B0-----:R-:W-:Y:S02]  /*0300*/  IMAD.MOV.U32 R6, RZ, RZ, RZ ;  /* 0x000000ffff067224 */ /* 0x001fe400078e00ff */
[----:B-1----:R-:W-:-:S04]  /*0310*/  IMAD R11, R11, R7, RZ ;  /* 0x000000070b0b7224 */ /* 0x002fc800078e02ff */
[----:B------:R-:W-:-:S06]  /*0320*/  IMAD.HI.U32 R7, R7, R11, R6 ;  /* 0x0000000b07077227 */ /* 0x000fcc00078e0006 */
[----:B------:R-:W-:-:S04]  /*0330*/  IMAD.HI.U32 R7, R7, R10, RZ ;  /* 0x0000000a07077227 */ /* 0x000fc800078e00ff */
[----:B------:R-:W-:-:S04]  /*0340*/  IMAD.MOV R7, RZ, RZ, -R7 ;  /* 0x000000ffff077224 */ /* 0x000fc800078e0a07 */
[----:B------:R-:W-:-:S05]  /*0350*/  IMAD R7, R8, R7, R10 ;  /* 0x0000000708077224 */ /* 0x000fca00078e020a */
[----:B------:R-:W-:-:S13]  /*0360*/  ISETP.GE.U32.AND P1, PT, R7, R8, PT ;  /* 0x000000080700720c */ /* 0x000fda0003f26070 */
[----:B------:R-:W-:-:S04]  /*0370*/  @P1 IADD3 R7, PT, PT, -R8, R7, RZ ;  /* 0x0000000708071210 */ /* 0x000fc80007ffe1ff */
[----:B------:R-:W-:-:S13]  /*0380*/  ISETP.GE.U32.AND P1, PT, R7, R8, PT ;  /* 0x000000080700720c */ /* 0x000fda0003f26070 */
[----:B------:R-:W-:Y:S01]  /*0390*/  @P1 IMAD.IADD R7, R7, 0x1, -R8 ;  /* 0x0000000107071824 */ /* 0x000fe200078e0a08 */
[----:B------:R-:W-:-:S04]  /*03a0*/  @!P0 LOP3.LUT R7, RZ, R8, RZ, 0x33, !PT ;  /* 0x00000008ff078212 */ /* 0x000fc800078e33ff */
[----:B------:R-:W-:-:S13]  /*03b0*/  ISETP.NE.AND P0, PT, R7, RZ, PT ;  /* 0x000000ff0700720c */ /* 0x000fda0003f05270 */
[----:B------:R-:W-:Y:S01]  /*03c0*/  @!P0 IADD3 R6, PT, PT, -R9, R2, RZ ;  /* 0x0000000209068210 */ /* 0x000fe20007ffe1ff */
[----:B------:R-:W0:Y:S04]  /*03d0*/  @!P0 LDS R8, [R4] ;  /* 0x0000000004088984 */ /* 0x000e280000000800 */
[----:B------:R-:W-:-:S05]  /*03e0*/  @!P0 IMAD R6, R6, 0x4, R5 ;  /* 0x0000000406068824 */ /* 0x000fca00078e0205 */
[----:B------:R-:W1:Y:S04]  /*03f0*/  @!P0 LDS R7, [R6] ;  /* 0x0000000006078984 */ /* 0x000e680000000800 */
[----:B0-----:R2:W-:Y:S01]  /*0400*/  @!P0 STS [R6], R8 ;  /* 0x0000000806008388 */ /* 0x0015e20000000800 */
[----:B-1----:R-:W-:-:S05]  /*0410*/  @!P0 FADD R7, R7, R8 ;  /* 0x0000000807078221 */ /* 0x002fca0000000000 */
[----:B------:R2:W-:Y:S01]  /*0420*/  @!P0 STS [R4], R7 ;  /* 0x0000000704008388 */ /* 0x0005e20000000800 */
[----:B------:R-:W-:Y:S01]  /*0430*/  BAR.SYNC.DEFER_BLOCKING 0x0 ;  /* 0x0000000000007b1d */ /* 0x000fe20000010000 */
[----:B------:R-:W-:Y:S02]  /*0440*/  ISETP.GT.U32.AND P0, PT, R3, 0x3, PT ;  /* 0x000000030300780c */ /* 0x000fe40003f04070 */
[----:B------:R-:W-:-:S11]  /*0450*/  MOV R3, R9 ;  /* 0x0000000900037202 */ /* 0x000fd60000000f00 */
[----:B--2---:R-:W-:Y:S05]  /*0460*/  @P0 BRA `(.L_x_3) ;  /* 0xfffffffc00880947 */ /* 0x004fea000383ffff */
.L_x_2:
[----:B------:R-:W2:Y:S02]  /*0470*/  LDCU UR4, c[0x0][0x390] ;  /* 0x00007200ff0477ac */ /* 0x000ea40008000800 */
[----:B--2---:R-:W-:-:S13]  /*0480*/  ISETP.GE.AND P0, PT, R0, UR4, PT ;  /* 0x0000000400007c0c */ /* 0x004fda000bf06270 */
[----:B------:R-:W-:Y:S05]  /*0490*/  @P0 EXIT ;  /* 0x000000000000094d */ /* 0x000fea0003800000 */
[----:B------:R-:W2:Y:S01]  /*04a0*/  LDS R5, [R4] ;  /* 0x0000000004057984 */ /* 0x000ea20000000800 */
[----:B------:R-:W3:Y:S02]  /*04b0*/  LDC.64 R2, c[0x0][0x388] ;  /* 0x0000e200ff027b82 */ /* 0x000ee40000000a00 */
[----:B---3--:R-:W-:-:S05]  /*04c0*/  IMAD.WIDE R2, R0, 0x4, R2 ;  /* 0x0000000400027825 */ /* 0x008fca00078e0202 */
[----:B--2---:R-:W-:Y:S01]  /*04d0*/  STG.E desc[UR8][R2.64], R5 ;  /* 0x0000000502007986 */ /* 0x004fe2000c101908 */
[----:B------:R-:W-:Y:S05]  /*04e0*/  EXIT ;  /* 0x000000000000794d */ /* 0x000fea0003800000 */
.L_x_4:
[----:B------:R-:W-:-:S00]  /*04f0*/  BRA `(.L_x_4) ;  /* 0xfffffffc00fc7947 */ /* 0x000fc0000383ffff */
[----:B------:R-:W-:-:S00]  /*0500*/  NOP ;  /* 0x0000000000007918 */ /* 0x000fc00000000000 */
[----:B------:R-:W-:-:S00]  /*0510*/  NOP ;  /* 0x0000000000007918 */ /* 0x000fc00000000000 */
[----:B------:R-:W-:-:S00]  /*0520*/  NOP ;  /* 0x0000000000007918 */ /* 0x000fc00000000000 */
[----:B------:R-:W-:-:S00]  /*0530*/  NOP ;  /* 0x0000000000007918 */ /* 0x000fc00000000000 */
[----:B------:R-:W-:-:S00]  /*0540*/  NOP ;  /* 0x0000000000007918 */ /* 0x000fc00000000000 */
[----:B------:R-:W-:-:S00]  /*0550*/  NOP ;  /* 0x0000000000007918 */ /* 0x000fc00000000000 */
[----:B------:R-:W-:-:S00]  /*0560*/  NOP ;  /* 0x0000000000007918 */ /* 0x000fc00000000000 */
[----:B------:R-:W-:-:S00]  /*0570*/  NOP ;  /* 0x0000000000007918 */ /* 0x000fc00000000000 */
.L_x_5:


//--------------------- .nv.shared._Z10prefix_sumPfS_i --------------------------
	.section	.nv.shared._Z10prefix_sumPfS_i,"aw",@nobits
	.sectionflags	@""
	.align	4
.nv.shared._Z10prefix_sumPfS_i:
	.zero		2048


//--------------------- .nv.shared.reserved.0     --------------------------
	.section	.nv.shared.reserved.0,"aw",@nobits
	.weak		__nv_reservedSMEM_offset_0_alias
	.size		__nv_reservedSMEM_offset_0_alias, 0, 64
	.other		__nv_reservedSMEM_offset_0_alias,@"STO_CUDA_RESERVED_SHARED STV_DEFAULT"
__nv_reservedSMEM_offset_0_alias:
	.zero		0
	.zero		64


//--------------------- .nv.constant0._Z10prefix_sumPfS_i --------------------------
	.section	.nv.constant0._Z10prefix_sumPfS_i,"a",@progbits
	.sectionflags	@""
	.align	4
.nv.constant0._Z10prefix_sumPfS_i:
	.zero		916


//--------------------- SYMBOLS --------------------------

	.type		.nv.reservedSmem.offset0,@object
	.size		.nv.reservedSmem.offset0,0x4
	.type		.nv.reservedSmem.cap,@object
	.size		.nv.reservedSmem.cap,0x4
